	.headerflags	@"EF_CUDA_TEXMODE_UNIFIED EF_CUDA_64BIT_ADDRESS EF_CUDA_ACCELERATORS EF_CUDA_SM90 EF_CUDA_VIRTUAL_SM(EF_CUDA_SM90)"
	.elftype	@"ET_EXEC"


//--------------------- .nv.info                  --------------------------
	.section	.nv.info,"",@"SHT_CUDA_INFO"
	.align	4


	//----- nvinfo : EIATTR_REGCOUNT
	.align		4
        /*0000*/ 	.byte	0x04, 0x2f
        /*0002*/ 	.short	(.L_1 - .L_0)
	.align		4
.L_0:
        /*0004*/ 	.word	index@(triton_poi_fused_relu_6)
        /*0008*/ 	.word	0x00000008


	//----- nvinfo : EIATTR_MIN_STACK_SIZE
	.align		4
.L_1:
        /*000c*/ 	.byte	0x04, 0x12
        /*000e*/ 	.short	(.L_3 - .L_2)
	.align		4
.L_2:
        /*0010*/ 	.word	index@(triton_poi_fused_relu_6)
        /*0014*/ 	.word	0x00000000


	//----- nvinfo : EIATTR_FRAME_SIZE
	.align		4
.L_3:
        /*0018*/ 	.byte	0x04, 0x11
        /*001a*/ 	.short	(.L_5 - .L_4)
	.align		4
.L_4:
        /*001c*/ 	.word	index@(triton_poi_fused_relu_6)
        /*0020*/ 	.word	0x00000000


	//----- nvinfo : EIATTR_MIN_STACK_SIZE
	.align		4
.L_5:
        /*0024*/ 	.byte	0x04, 0x12
        /*0026*/ 	.short	(.L_7 - .L_6)
	.align		4
.L_6:
        /*0028*/ 	.word	index@(triton_poi_fused_relu_6)
        /*002c*/ 	.word	0x00000000
.L_7:


//--------------------- .nv.info.triton_poi_fused_relu_6 --------------------------
	.section	.nv.info.triton_poi_fused_relu_6,"",@"SHT_CUDA_INFO"
	.sectionflags	@""
	.align	4


	//----- nvinfo : EIATTR_CUDA_API_VERSION
	.align		4
        /*0000*/ 	.byte	0x04, 0x37
        /*0002*/ 	.short	(.L_9 - .L_8)
.L_8:
        /*0004*/ 	.word	0x0000007c


	//----- nvinfo : EIATTR_KPARAM_INFO
	.align		4
.L_9:
        /*0008*/ 	.byte	0x04, 0x17
        /*000a*/ 	.short	(.L_11 - .L_10)
.L_10:
        /*000c*/ 	.word	0x00000000
        /*0010*/ 	.short	0x0001
        /*0012*/ 	.short	0x0008
        /*0014*/ 	.byte	0x00, 0xf0, 0x11, 0x00


	//----- nvinfo : EIATTR_KPARAM_INFO
	.align		4
.L_11:
        /*0018*/ 	.byte	0x04, 0x17
        /*001a*/ 	.short	(.L_13 - .L_12)
.L_12:
        /*001c*/ 	.word	0x00000000
        /*0020*/ 	.short	0x0000
        /*0022*/ 	.short	0x0000
        /*0024*/ 	.byte	0x00, 0xf4, 0x21, 0x00


	//----- nvinfo : EIATTR_SPARSE_MMA_MASK
	.align		4
.L_13:
        /*0028*/ 	.byte	0x03, 0x50
        /*002a*/ 	.short	0x0000


	//----- nvinfo : EIATTR_MAXREG_COUNT
	.align		4
        /*002c*/ 	.byte	0x03, 0x1b
        /*002e*/ 	.short	0x00ff


	//----- nvinfo : EIATTR_EXIT_INSTR_OFFSETS
	.align		4
        /*0030*/ 	.byte	0x04, 0x1c
        /*0032*/ 	.short	(.L_15 - .L_14)


	//   ....[0]....
.L_14:
        /*0034*/ 	.word	0x00000120


	//   ....[1]....
        /*0038*/ 	.word	0x00000140


	//----- nvinfo : EIATTR_REQNTID
	.align		4
.L_15:
        /*003c*/ 	.byte	0x04, 0x10
        /*003e*/ 	.short	(.L_17 - .L_16)
.L_16:
        /*0040*/ 	.word	0x00000020
        /*0044*/ 	.word	0x00000001
        /*0048*/ 	.word	0x00000001


	//----- nvinfo : EIATTR_CRS_STACK_SIZE
	.align		4
.L_17:
        /*004c*/ 	.byte	0x04, 0x1e
        /*004e*/ 	.short	(.L_19 - .L_18)
.L_18:
        /*0050*/ 	.word	0x00000000


	//----- nvinfo : EIATTR_CBANK_PARAM_SIZE
	.align		4
.L_19:
        /*0054*/ 	.byte	0x03, 0x19
        /*0056*/ 	.short	0x000c


	//----- nvinfo : EIATTR_PARAM_CBANK
	.align		4
        /*0058*/ 	.byte	0x04, 0x0a
        /*005a*/ 	.short	(.L_21 - .L_20)
	.align		4
.L_20:
        /*005c*/ 	.word	index@(.nv.constant0.triton_poi_fused_relu_6)
        /*0060*/ 	.short	0x0210
        /*0062*/ 	.short	0x000c


	//----- nvinfo : EIATTR_SW_WAR
	.align		4
.L_21:
        /*0064*/ 	.byte	0x04, 0x36
        /*0066*/ 	.short	(.L_23 - .L_22)
.L_22:
        /*0068*/ 	.word	0x00000008
.L_23:


//--------------------- .nv.callgraph             --------------------------
	.section	.nv.callgraph,"",@"SHT_CUDA_CALLGRAPH"
	.align	4
	.sectionentsize	8
	.align		4
        /*0000*/ 	.word	0x00000000
	.align		4
        /*0004*/ 	.word	0xffffffff
	.align		4
        /*0008*/ 	.word	0x00000000
	.align		4
        /*000c*/ 	.word	0xfffffffe
	.align		4
        /*0010*/ 	.word	0x00000000
	.align		4
        /*0014*/ 	.word	0xfffffffd
	.align		4
        /*0018*/ 	.word	0x00000000
	.align		4
        /*001c*/ 	.word	0xfffffffc


//--------------------- .text.triton_poi_fused_relu_6 --------------------------
	.section	.text.triton_poi_fused_relu_6,"ax",@progbits
	.align	128
        .global         triton_poi_fused_relu_6
        .type           triton_poi_fused_relu_6,@function
        .size           triton_poi_fused_relu_6,(.L_x_3 - triton_poi_fused_relu_6)
        .other          triton_poi_fused_relu_6,@"STO_CUDA_ENTRY STV_DEFAULT"
triton_poi_fused_relu_6:
.text.triton_poi_fused_relu_6:
[----:B------:R-:W0:Y:S02]  /*0000*/  LDC R1, c[0x0][0x28] ;  /* 0x00000a00ff017b82 */ /* 0x000e240000000800 */
[----:B------:R-:W1:Y:S01]  /*0010*/  S2R R4, SR_TID.X ;  /* 0x0000000000047919 */ /* 0x000e620000002100 */
[----:B------:R-:W2:Y:S01]  /*0020*/  LDC.64 R2, c[0x0][0x210] ;  /* 0x00008400ff027b82 */ /* 0x000ea20000000a00 */
[----:B------:R-:W-:Y:S01]  /*0030*/  ULDC.64 UR4, c[0x0][0x208] ;  /* 0x0000820000047ab9 */ /* 0x000fe20000000a00 */
[----:B------:R-:W-:Y:S01]  /*0040*/  BSSY B0, `(.L_x_0) ;  /* 0x000000b000007945 */ /* 0x000fe20003800000 */
[----:B------:R-:W3:Y:S01]  /*0050*/  S2R R5, SR_CTAID.X ;  /* 0x0000000000057919 */ /* 0x000ee20000002500 */
[C---:B-1----:R-:W-:Y:S02]  /*0060*/  LOP3.LUT R0, R4.reuse, 0xf, RZ, 0xc0, !PT ;  /* 0x0000000f04007812 */ /* 0x042fe400078ec0ff */
[----:B------:R-:W-:-:S03]  /*0070*/  LOP3.LUT P0, RZ, R4, 0x10, RZ, 0xc0, !PT ;  /* 0x0000001004ff7812 */ /* 0x000fc6000780c0ff */
[----:B---3--:R-:W-:Y:S02]  /*0080*/  IMAD R5, R5, 0x10, R0 ;  /* 0x0000001005057824 */ /* 0x008fe400078e0200 */
[----:B------:R-:W-:Y:S02]  /*0090*/  IMAD.MOV.U32 R0, RZ, RZ, RZ ;  /* 0x000000ffff007224 */ /* 0x000fe400078e00ff */
[C---:B--2---:R-:W-:Y:S01]  /*00a0*/  IMAD.WIDE R2, R5.reuse, 0x4, R2 ;  /* 0x0000000405027825 */ /* 0x044fe200078e0202 */
[C---:B------:R-:W-:Y:S02]  /*00b0*/  ISETP.GE.AND P1, PT, R5.reuse, 0x10, PT ;  /* 0x000000100500780c */ /* 0x040fe40003f26270 */
[----:B------:R-:W-:-:S11]  /*00c0*/  ISETP.LT.AND P0, PT, R5, 0x10, !P0 ;  /* 0x000000100500780c */ /* 0x000fd60004701270 */
[----:B------:R-:W-:Y:S05]  /*00d0*/  @P1 BRA `(.L_x_1) ;  /* 0x0000000000041947 */ /* 0x000fea0003800000 */
[----:B------:R1:W5:Y:S02]  /*00e0*/  LDG.E R0, desc[UR4][R2.64] ;  /* 0x0000000402007981 */ /* 0x000364000c1e1900 */
.L_x_1:
[----:B------:R-:W-:Y:S05]  /*00f0*/  BSYNC B0 ;  /* 0x0000000000007941 */ /* 0x000fea0003800000 */
.L_x_0:
[----:B-----5:R-:W-:-:S04]  /*0100*/  FSETP.GEU.AND P1, PT, R0, RZ, PT ;  /* 0x000000ff0000720b */ /* 0x020fc80003f2e000 */
[----:B------:R-:W-:Y:S01]  /*0110*/  FSEL R5, R0, RZ, P1 ;  /* 0x000000ff00057208 */ /* 0x000fe20000800000 */
[----:B------:R-:W-:Y:S08]  /*0120*/  @!P0 EXIT ;  /* 0x000000000000894d */ /* 0x000ff00003800000 */
[----:B------:R-:W-:Y:S01]  /*0130*/  STG.E desc[UR4][R2.64], R5 ;  /* 0x0000000502007986 */ /* 0x000fe2000c101904 */
[----:B------:R-:W-:Y:S05]  /*0140*/  EXIT ;  /* 0x000000000000794d */ /* 0x000fea0003800000 */
.L_x_2:
[----:B------:R-:W-:-:S00]  /*0150*/  BRA `(.L_x_2) ;  /* 0xfffffffc00fc7947 */ /* 0x000fc0000383ffff */
[----:B------:R-:W-:-:S00]  /*0160*/  NOP ;  /* 0x0000000000007918 */ /* 0x000fc00000000000 */
        /* <DEDUP_REMOVED lines=9> */
.L_x_3:


//--------------------- .nv.constant0.triton_poi_fused_relu_6 --------------------------
	.section	.nv.constant0.triton_poi_fused_relu_6,"a",@progbits
	.sectionflags	@""
	.align	4
.nv.constant0.triton_poi_fused_relu_6:
	.zero		540
